//
// Generated by NVIDIA NVVM Compiler
//
// Compiler Build ID: CL-36424714
// Cuda compilation tools, release 13.0, V13.0.88
// Based on NVVM 20.0.0
//

.version 9.0
.target sm_100
.address_size 64

	// .globl	_Z12sumReductionPiS_i
.extern .shared .align 16 .b8 sharedData[];

.visible .entry _Z12sumReductionPiS_i(
	.param .u64 .ptr .align 1 _Z12sumReductionPiS_i_param_0,
	.param .u64 .ptr .align 1 _Z12sumReductionPiS_i_param_1,
	.param .u32 _Z12sumReductionPiS_i_param_2
)
{
	.reg .pred 	%p<7>;
	.reg .b32 	%r<23>;
	.reg .b64 	%rd<11>;

	ld.param.u64 	%rd2, [_Z12sumReductionPiS_i_param_0];
	ld.param.u64 	%rd3, [_Z12sumReductionPiS_i_param_1];
	ld.param.u32 	%r11, [_Z12sumReductionPiS_i_param_2];
	cvta.to.global.u64 	%rd1, %rd3;
	mov.u32 	%r1, %ctaid.x;
	mov.u32 	%r22, %ntid.x;
	mov.u32 	%r3, %tid.x;
	mad.lo.s32 	%r4, %r1, %r22, %r3;
	setp.ge.s32 	%p1, %r4, %r11;
	mov.b32 	%r21, 0;
	@%p1 bra 	$L__BB0_2;
	cvta.to.global.u64 	%rd4, %rd2;
	mul.wide.s32 	%rd5, %r4, 4;
	add.s64 	%rd6, %rd4, %rd5;
	ld.global.u32 	%r21, [%rd6];
$L__BB0_2:
	shl.b32 	%r12, %r3, 2;
	mov.u32 	%r13, sharedData;
	add.s32 	%r7, %r13, %r12;
	st.shared.u32 	[%r7], %r21;
	bar.sync 	0;
	setp.eq.s32 	%p2, %r22, 1;
	@%p2 bra 	$L__BB0_3;
	bra.uni 	$L__BB0_5;
$L__BB0_3:
	setp.ne.s32 	%p6, %r3, 0;
	@%p6 bra 	$L__BB0_10;
	ld.shared.u32 	%r20, [sharedData];
	mul.wide.u32 	%rd9, %r1, 4;
	add.s64 	%rd10, %rd1, %rd9;
	st.global.u32 	[%rd10], %r20;
	bra.uni 	$L__BB0_10;
$L__BB0_5:
	shr.u32 	%r9, %r22, 1;
	setp.ge.u32 	%p3, %r3, %r9;
	@%p3 bra 	$L__BB0_7;
	shl.b32 	%r14, %r9, 2;
	add.s32 	%r15, %r7, %r14;
	ld.shared.u32 	%r16, [%r15];
	ld.shared.u32 	%r17, [%r7];
	add.s32 	%r18, %r17, %r16;
	st.shared.u32 	[%r7], %r18;
$L__BB0_7:
	bar.sync 	0;
	setp.gt.u32 	%p4, %r22, 3;
	mov.u32 	%r22, %r9;
	@%p4 bra 	$L__BB0_5;
	setp.ne.s32 	%p5, %r3, 0;
	@%p5 bra 	$L__BB0_10;
	ld.shared.u32 	%r19, [sharedData];
	mul.wide.u32 	%rd7, %r1, 4;
	add.s64 	%rd8, %rd1, %rd7;
	st.global.u32 	[%rd8], %r19;
$L__BB0_10:
	ret;

}


// ===== COMPILED SASS (sm_100) =====

	.target	sm_100

	.elftype	@"ET_EXEC"


//--------------------- .note.nv.tkinfo           --------------------------
	.section	.note.nv.tkinfo,"",@"SHT_NOTE"
	.sectionflags	@"SHF_NOTE_NV_TKINFO"
	.tkinfo
        /*0018*/ 	.word	0x00000002
        /*0030*/ 	.string	""
        /*0030*/ 	.string	"ptxas"
        /*0030*/ 	.string	"Cuda compilation tools, release 13.0, V13.0.88"
        /*0030*/ 	.string	"Build cuda_13.0.r13.0/compiler.36424714_0"
        /*0030*/ 	.string	"-arch sm_100 -m 64 "



//--------------------- .note.nv.cuinfo           --------------------------
	.section	.note.nv.cuinfo,"",@"SHT_NOTE"
	.sectionflags	@"SHF_NOTE_NV_CUINFO"
        /*0018*/ 	.short	0x0002
        /*001a*/ 	.short	0x0064
        /*001c*/ 	.short	0x0082
	.zero		2


//--------------------- .nv.info                  --------------------------
	.section	.nv.info,"",@"SHT_CUDA_INFO"
	.align	4


	//----- nvinfo : EIATTR_REGCOUNT
	.align		4
        /*0000*/ 	.byte	0x04, 0x2f
        /*0002*/ 	.short	(.L_1 - .L_0)
	.align		4
.L_0:
        /*0004*/ 	.word	index@(_Z12sumReductionPiS_i)
        /*0008*/ 	.word	0x0000000b


	//----- nvinfo : EIATTR_FRAME_SIZE
	.align		4
.L_1:
        /*000c*/ 	.byte	0x04, 0x11
        /*000e*/ 	.short	(.L_3 - .L_2)
	.align		4
.L_2:
        /*0010*/ 	.word	index@(_Z12sumReductionPiS_i)
        /*0014*/ 	.word	0x00000000


	//----- nvinfo : EIATTR_MIN_STACK_SIZE
	.align		4
.L_3:
        /*0018*/ 	.byte	0x04, 0x12
        /*001a*/ 	.short	(.L_5 - .L_4)
	.align		4
.L_4:
        /*001c*/ 	.word	index@(_Z12sumReductionPiS_i)
        /*0020*/ 	.word	0x00000000
.L_5:


//--------------------- .nv.compat                --------------------------
	.section	.nv.compat,"",@"SHT_CUDA_COMPAT_INFO"
	.align	4
        /*0000*/ 	.byte	0x02, 0x09, 0x00, 0x00, 0x02, 0x02, 0x01, 0x00, 0x02, 0x05, 0x05, 0x00, 0x03, 0x07, 0x01, 0x01
        /*0010*/ 	.byte	0x02, 0x03, 0x00, 0x00, 0x02, 0x06, 0x01, 0x00, 0x04, 0x0b, 0x08, 0x00, 0x09, 0x00, 0x00, 0x00
        /*0020*/ 	.byte	0x00, 0x00, 0x00, 0x00


//--------------------- .nv.info._Z12sumReductionPiS_i --------------------------
	.section	.nv.info._Z12sumReductionPiS_i,"",@"SHT_CUDA_INFO"
	.sectionflags	@""
	.align	4


	//----- nvinfo : EIATTR_CUDA_API_VERSION
	.align		4
        /*0000*/ 	.byte	0x04, 0x37
        /*0002*/ 	.short	(.L_7 - .L_6)
.L_6:
        /*0004*/ 	.word	0x00000082


	//----- nvinfo : EIATTR_KPARAM_INFO
	.align		4
.L_7:
        /*0008*/ 	.byte	0x04, 0x17
        /*000a*/ 	.short	(.L_9 - .L_8)
.L_8:
        /*000c*/ 	.word	0x00000000
        /*0010*/ 	.short	0x0002
        /*0012*/ 	.short	0x0010
        /*0014*/ 	.byte	0x00, 0xf0, 0x11, 0x00


	//----- nvinfo : EIATTR_KPARAM_INFO
	.align		4
.L_9:
        /*0018*/ 	.byte	0x04, 0x17
        /*001a*/ 	.short	(.L_11 - .L_10)
.L_10:
        /*001c*/ 	.word	0x00000000
        /*0020*/ 	.short	0x0001
        /*0022*/ 	.short	0x0008
        /*0024*/ 	.byte	0x00, 0xf5, 0x21, 0x00


	//----- nvinfo : EIATTR_KPARAM_INFO
	.align		4
.L_11:
        /*0028*/ 	.byte	0x04, 0x17
        /*002a*/ 	.short	(.L_13 - .L_12)
.L_12:
        /*002c*/ 	.word	0x00000000
        /*0030*/ 	.short	0x0000
        /*0032*/ 	.short	0x0000
        /*0034*/ 	.byte	0x00, 0xf5, 0x21, 0x00


	//----- nvinfo : EIATTR_SPARSE_MMA_MASK
	.align		4
.L_13:
        /*0038*/ 	.byte	0x03, 0x50
        /*003a*/ 	.short	0x0000


	//----- nvinfo : EIATTR_MAXREG_COUNT
	.align		4
        /*003c*/ 	.byte	0x03, 0x1b
        /*003e*/ 	.short	0x00ff


	//----- nvinfo : EIATTR_NUM_BARRIERS
	.align		4
        /*0040*/ 	.byte	0x02, 0x4c
        /*0042*/ 	.byte	0x01
	.zero		1


	//----- nvinfo : EIATTR_MERCURY_ISA_VERSION
	.align		4
        /*0044*/ 	.byte	0x03, 0x5f
        /*0046*/ 	.short	0x0101


	//----- nvinfo : EIATTR_VRC_CTA_INIT_COUNT
	.align		4
        /*0048*/ 	.byte	0x02, 0x4a
	.zero		1
	.zero		1


	//----- nvinfo : EIATTR_EXIT_INSTR_OFFSETS
	.align		4
        /*004c*/ 	.byte	0x04, 0x1c
        /*004e*/ 	.short	(.L_15 - .L_14)


	//   ....[0]....
.L_14:
        /*0050*/ 	.word	0x00000210


	//   ....[1]....
        /*0054*/ 	.word	0x00000290


	//   ....[2]....
        /*0058*/ 	.word	0x000002b0


	//   ....[3]....
        /*005c*/ 	.word	0x00000300


	//----- nvinfo : EIATTR_CBANK_PARAM_SIZE
	.align		4
.L_15:
        /*0060*/ 	.byte	0x03, 0x19
        /*0062*/ 	.short	0x0014


	//----- nvinfo : EIATTR_PARAM_CBANK
	.align		4
        /*0064*/ 	.byte	0x04, 0x0a
        /*0066*/ 	.short	(.L_17 - .L_16)
	.align		4
.L_16:
        /*0068*/ 	.word	index@(.nv.constant0._Z12sumReductionPiS_i)
        /*006c*/ 	.short	0x0380
        /*006e*/ 	.short	0x0014


	//----- nvinfo : EIATTR_SW_WAR
	.align		4
.L_17:
        /*0070*/ 	.byte	0x04, 0x36
        /*0072*/ 	.short	(.L_19 - .L_18)
.L_18:
        /*0074*/ 	.word	0x00000008
.L_19:


//--------------------- .nv.callgraph             --------------------------
	.section	.nv.callgraph,"",@"SHT_CUDA_CALLGRAPH"
	.align	4
	.sectionentsize	8
	.align		4
        /*0000*/ 	.word	0x00000000
	.align		4
        /*0004*/ 	.word	0xffffffff
	.align		4
        /*0008*/ 	.word	0x00000000
	.align		4
        /*000c*/ 	.word	0xfffffffe
	.align		4
        /*0010*/ 	.word	0x00000000
	.align		4
        /*0014*/ 	.word	0xfffffffd
	.align		4
        /*0018*/ 	.word	0x00000000
	.align		4
        /*001c*/ 	.word	0xfffffffc


//--------------------- .text._Z12sumReductionPiS_i --------------------------
	.section	.text._Z12sumReductionPiS_i,"ax",@progbits
	.align	128
        .global         _Z12sumReductionPiS_i
        .type           _Z12sumReductionPiS_i,@function
        .size           _Z12sumReductionPiS_i,(.L_x_3 - _Z12sumReductionPiS_i)
        .other          _Z12sumReductionPiS_i,@"STO_CUDA_ENTRY STV_DEFAULT"
_Z12sumReductionPiS_i:
.text._Z12sumReductionPiS_i:
[----:B------:R-:W-:Y:S01]  /*0000*/  LDC R1, c[0x0][0x37c] ;  /* 0x0000df00ff017b82 */ /* 0x000fe20000000800 */
[----:B------:R-:W0:Y:S01]  /*0010*/  S2R R7, SR_CTAID.X ;  /* 0x0000000000077919 */ /* 0x000e220000002500 */
[----:B------:R-:W0:Y:S01]  /*0020*/  LDCU UR8, c[0x0][0x360] ;  /* 0x00006c00ff0877ac */ /* 0x000e220008000800 */
[----:B------:R-:W-:Y:S01]  /*0030*/  IMAD.MOV.U32 R4, RZ, RZ, RZ ;  /* 0x000000ffff047224 */ /* 0x000fe200078e00ff */
[----:B------:R-:W0:Y:S01]  /*0040*/  S2R R6, SR_TID.X ;  /* 0x0000000000067919 */ /* 0x000e220000002100 */
[----:B------:R-:W1:Y:S01]  /*0050*/  LDCU UR4, c[0x0][0x390] ;  /* 0x00007200ff0477ac */ /* 0x000e620008000800 */
[----:B------:R-:W2:Y:S01]  /*0060*/  LDCU.64 UR6, c[0x0][0x358] ;  /* 0x00006b00ff0677ac */ /* 0x000ea20008000a00 */
[----:B0-----:R-:W-:-:S05]  /*0070*/  IMAD R5, R7, UR8, R6 ;  /* 0x0000000807057c24 */ /* 0x001fca000f8e0206 */
[----:B-1----:R-:W-:-:S13]  /*0080*/  ISETP.GE.AND P0, PT, R5, UR4, PT ;  /* 0x0000000405007c0c */ /* 0x002fda000bf06270 */
[----:B------:R-:W0:Y:S02]  /*0090*/  @!P0 LDC.64 R2, c[0x0][0x380] ;  /* 0x0000e000ff028b82 */ /* 0x000e240000000a00 */
[----:B0-----:R-:W-:-:S05]  /*00a0*/  @!P0 IMAD.WIDE R2, R5, 0x4, R2 ;  /* 0x0000000405028825 */ /* 0x001fca00078e0202 */
[----:B--2---:R-:W2:Y:S01]  /*00b0*/  @!P0 LDG.E R4, desc[UR6][R2.64] ;  /* 0x0000000602048981 */ /* 0x004ea2000c1e1900 */
[----:B------:R-:W0:Y:S01]  /*00c0*/  S2UR UR5, SR_CgaCtaId ;  /* 0x00000000000579c3 */ /* 0x000e220000008800 */
[----:B------:R-:W-:Y:S01]  /*00d0*/  IMAD.U32 R0, RZ, RZ, UR8 ;  /* 0x00000008ff007e24 */ /* 0x000fe2000f8e00ff */
[----:B------:R-:W-:-:S04]  /*00e0*/  UMOV UR4, 0x400 ;  /* 0x0000040000047882 */ /* 0x000fc80000000000 */
[----:B------:R-:W-:Y:S01]  /*00f0*/  ISETP.NE.AND P0, PT, R0, 0x1, PT ;  /* 0x000000010000780c */ /* 0x000fe20003f05270 */
[----:B0-----:R-:W-:-:S06]  /*0100*/  ULEA UR4, UR5, UR4, 0x18 ;  /* 0x0000000405047291 */ /* 0x001fcc000f8ec0ff */
[----:B------:R-:W-:-:S05]  /*0110*/  LEA R5, R6, UR4, 0x2 ;  /* 0x0000000406057c11 */ /* 0x000fca000f8e10ff */
[----:B--2---:R0:W-:Y:S01]  /*0120*/  STS [R5], R4 ;  /* 0x0000000405007388 */ /* 0x0041e20000000800 */
[----:B------:R-:W-:Y:S06]  /*0130*/  BAR.SYNC.DEFER_BLOCKING 0x0 ;  /* 0x0000000000007b1d */ /* 0x000fec0000010000 */
[----:B------:R-:W-:Y:S05]  /*0140*/  @!P0 BRA `(.L_x_0) ;  /* 0x0000000000548947 */ /* 0x000fea0003800000 */
.L_x_1:
[----:B------:R-:W-:-:S04]  /*0150*/  SHF.R.U32.HI R8, RZ, 0x1, R0 ;  /* 0x00000001ff087819 */ /* 0x000fc80000011600 */
[----:B------:R-:W-:-:S13]  /*0160*/  ISETP.GE.U32.AND P0, PT, R6, R8, PT ;  /* 0x000000080600720c */ /* 0x000fda0003f06070 */
[----:B------:R-:W-:Y:S01]  /*0170*/  @!P0 LEA R2, R8, R5, 0x2 ;  /* 0x0000000508028211 */ /* 0x000fe200078e10ff */
[----:B------:R-:W-:Y:S05]  /*0180*/  @!P0 LDS R3, [R5] ;  /* 0x0000000005038984 */ /* 0x000fea0000000800 */
[----:B------:R-:W0:Y:S02]  /*0190*/  @!P0 LDS R2, [R2] ;  /* 0x0000000002028984 */ /* 0x000e240000000800 */
[----:B0-----:R-:W-:-:S05]  /*01a0*/  @!P0 IMAD.IADD R4, R2, 0x1, R3 ;  /* 0x0000000102048824 */ /* 0x001fca00078e0203 */
[----:B------:R1:W-:Y:S01]  /*01b0*/  @!P0 STS [R5], R4 ;  /* 0x0000000405008388 */ /* 0x0003e20000000800 */
[----:B------:R-:W-:Y:S01]  /*01c0*/  BAR.SYNC.DEFER_BLOCKING 0x0 ;  /* 0x0000000000007b1d */ /* 0x000fe20000010000 */
[----:B------:R-:W-:Y:S02]  /*01d0*/  ISETP.GT.U32.AND P0, PT, R0, 0x3, PT ;  /* 0x000000030000780c */ /* 0x000fe40003f04070 */
[----:B------:R-:W-:-:S11]  /*01e0*/  MOV R0, R8 ;  /* 0x0000000800007202 */ /* 0x000fd60000000f00 */
[----:B-1----:R-:W-:Y:S05]  /*01f0*/  @P0 BRA `(.L_x_1) ;  /* 0xfffffffc00d40947 */ /* 0x002fea000383ffff */
[----:B------:R-:W-:-:S13]  /*0200*/  ISETP.NE.AND P0, PT, R6, RZ, PT ;  /* 0x000000ff0600720c */ /* 0x000fda0003f05270 */
[----:B------:R-:W-:Y:S05]  /*0210*/  @P0 EXIT ;  /* 0x000000000000094d */ /* 0x000fea0003800000 */
[----:B------:R-:W0:Y:S01]  /*0220*/  S2UR UR5, SR_CgaCtaId ;  /* 0x00000000000579c3 */ /* 0x000e220000008800 */
[----:B------:R-:W-:-:S07]  /*0230*/  UMOV UR4, 0x400 ;  /* 0x0000040000047882 */ /* 0x000fce0000000000 */
[----:B------:R-:W1:Y:S01]  /*0240*/  LDC.64 R2, c[0x0][0x388] ;  /* 0x0000e200ff027b82 */ /* 0x000e620000000a00 */
[----:B0-----:R-:W-:Y:S01]  /*0250*/  ULEA UR4, UR5, UR4, 0x18 ;  /* 0x0000000405047291 */ /* 0x001fe2000f8ec0ff */
[----:B-1----:R-:W-:-:S08]  /*0260*/  IMAD.WIDE.U32 R2, R7, 0x4, R2 ;  /* 0x0000000407027825 */ /* 0x002fd000078e0002 */
[----:B------:R-:W0:Y:S04]  /*0270*/  LDS R5, [UR4] ;  /* 0x00000004ff057984 */ /* 0x000e280008000800 */
[----:B0-----:R-:W-:Y:S01]  /*0280*/  STG.E desc[UR6][R2.64], R5 ;  /* 0x0000000502007986 */ /* 0x001fe2000c101906 */
[----:B------:R-:W-:Y:S05]  /*0290*/  EXIT ;  /* 0x000000000000794d */ /* 0x000fea0003800000 */
.L_x_0:
[----:B------:R-:W-:-:S13]  /*02a0*/  ISETP.NE.AND P0, PT, R6, RZ, PT ;  /* 0x000000ff0600720c */ /* 0x000fda0003f05270 */
[----:B------:R-:W-:Y:S05]  /*02b0*/  @P0 EXIT ;  /* 0x000000000000094d */ /* 0x000fea0003800000 */
[----:B0-----:R-:W0:Y:S01]  /*02c0*/  LDS R5, [UR4] ;  /* 0x00000004ff057984 */ /* 0x001e220008000800 */
[----:B------:R-:W1:Y:S02]  /*02d0*/  LDC.64 R2, c[0x0][0x388] ;  /* 0x0000e200ff027b82 */ /* 0x000e640000000a00 */
[----:B-1----:R-:W-:-:S05]  /*02e0*/  IMAD.WIDE.U32 R2, R7, 0x4, R2 ;  /* 0x0000000407027825 */ /* 0x002fca00078e0002 */
[----:B0-----:R-:W-:Y:S01]  /*02f0*/  STG.E desc[UR6][R2.64], R5 ;  /* 0x0000000502007986 */ /* 0x001fe2000c101906 */
[----:B------:R-:W-:Y:S05]  /*0300*/  EXIT ;  /* 0x000000000000794d */ /* 0x000fea0003800000 */
.L_x_2:
[----:B------:R-:W-:-:S00]  /*0310*/  BRA `(.L_x_2) ;  /* 0xfffffffc00fc7947 */ /* 0x000fc0000383ffff */
[----:B------:R-:W-:-:S00]  /*0320*/  NOP ;  /* 0x0000000000007918 */ /* 0x000fc00000000000 */
        /* <DEDUP_REMOVED lines=13> */
.L_x_3:


//--------------------- .nv.shared._Z12sumReductionPiS_i --------------------------
	.section	.nv.shared._Z12sumReductionPiS_i,"aw",@nobits
	.sectionflags	@""
	.align	16
	.zero		1024


//--------------------- .nv.shared.reserved.0     --------------------------
	.section	.nv.shared.reserved.0,"aw",@nobits
	.weak		__nv_reservedSMEM_offset_0_alias
	.size		__nv_reservedSMEM_offset_0_alias, 0, 64
	.other		__nv_reservedSMEM_offset_0_alias,@"STO_CUDA_RESERVED_SHARED STV_DEFAULT"
__nv_reservedSMEM_offset_0_alias:
	.zero		0
	.zero		64


//--------------------- .nv.constant0._Z12sumReductionPiS_i --------------------------
	.section	.nv.constant0._Z12sumReductionPiS_i,"a",@progbits
	.sectionflags	@""
	.align	4
.nv.constant0._Z12sumReductionPiS_i:
	.zero		916


//--------------------- SYMBOLS --------------------------

	.type		.nv.reservedSmem.offset0,@object
	.size		.nv.reservedSmem.offset0,0x4
	.type		.nv.reservedSmem.cap,@object
	.size		.nv.reservedSmem.cap,0x4
